	.headerflags	@"EF_CUDA_TEXMODE_UNIFIED EF_CUDA_64BIT_ADDRESS EF_CUDA_ACCELERATORS EF_CUDA_SM90 EF_CUDA_VIRTUAL_SM(EF_CUDA_SM90)"
	.elftype	@"ET_EXEC"


//--------------------- .nv.info                  --------------------------
	.section	.nv.info,"",@"SHT_CUDA_INFO"
	.align	4


	//----- nvinfo : EIATTR_REGCOUNT
	.align		4
        /*0000*/ 	.byte	0x04, 0x2f
        /*0002*/ 	.short	(.L_1 - .L_0)
	.align		4
.L_0:
        /*0004*/ 	.word	index@(triton_poi_fused__to_copy_8)
        /*0008*/ 	.word	0x00000009


	//----- nvinfo : EIATTR_MIN_STACK_SIZE
	.align		4
.L_1:
        /*000c*/ 	.byte	0x04, 0x12
        /*000e*/ 	.short	(.L_3 - .L_2)
	.align		4
.L_2:
        /*0010*/ 	.word	index@(triton_poi_fused__to_copy_8)
        /*0014*/ 	.word	0x00000000


	//----- nvinfo : EIATTR_FRAME_SIZE
	.align		4
.L_3:
        /*0018*/ 	.byte	0x04, 0x11
        /*001a*/ 	.short	(.L_5 - .L_4)
	.align		4
.L_4:
        /*001c*/ 	.word	index@(triton_poi_fused__to_copy_8)
        /*0020*/ 	.word	0x00000000


	//----- nvinfo : EIATTR_MIN_STACK_SIZE
	.align		4
.L_5:
        /*0024*/ 	.byte	0x04, 0x12
        /*0026*/ 	.short	(.L_7 - .L_6)
	.align		4
.L_6:
        /*0028*/ 	.word	index@(triton_poi_fused__to_copy_8)
        /*002c*/ 	.word	0x00000000
.L_7:


//--------------------- .nv.info.triton_poi_fused__to_copy_8 --------------------------
	.section	.nv.info.triton_poi_fused__to_copy_8,"",@"SHT_CUDA_INFO"
	.sectionflags	@""
	.align	4


	//----- nvinfo : EIATTR_CUDA_API_VERSION
	.align		4
        /*0000*/ 	.byte	0x04, 0x37
        /*0002*/ 	.short	(.L_9 - .L_8)
.L_8:
        /*0004*/ 	.word	0x0000007c


	//----- nvinfo : EIATTR_KPARAM_INFO
	.align		4
.L_9:
        /*0008*/ 	.byte	0x04, 0x17
        /*000a*/ 	.short	(.L_11 - .L_10)
.L_10:
        /*000c*/ 	.word	0x00000000
        /*0010*/ 	.short	0x0001
        /*0012*/ 	.short	0x0008
        /*0014*/ 	.byte	0x00, 0xf0, 0x11, 0x00


	//----- nvinfo : EIATTR_KPARAM_INFO
	.align		4
.L_11:
        /*0018*/ 	.byte	0x04, 0x17
        /*001a*/ 	.short	(.L_13 - .L_12)
.L_12:
        /*001c*/ 	.word	0x00000000
        /*0020*/ 	.short	0x0000
        /*0022*/ 	.short	0x0000
        /*0024*/ 	.byte	0x00, 0xf4, 0x21, 0x00


	//----- nvinfo : EIATTR_SPARSE_MMA_MASK
	.align		4
.L_13:
        /*0028*/ 	.byte	0x03, 0x50
        /*002a*/ 	.short	0x0000


	//----- nvinfo : EIATTR_MAXREG_COUNT
	.align		4
        /*002c*/ 	.byte	0x03, 0x1b
        /*002e*/ 	.short	0x00ff


	//----- nvinfo : EIATTR_EXIT_INSTR_OFFSETS
	.align		4
        /*0030*/ 	.byte	0x04, 0x1c
        /*0032*/ 	.short	(.L_15 - .L_14)


	//   ....[0]....
.L_14:
        /*0034*/ 	.word	0x000000e0


	//   ....[1]....
        /*0038*/ 	.word	0x00000110


	//----- nvinfo : EIATTR_REQNTID
	.align		4
.L_15:
        /*003c*/ 	.byte	0x04, 0x10
        /*003e*/ 	.short	(.L_17 - .L_16)
.L_16:
        /*0040*/ 	.word	0x00000020
        /*0044*/ 	.word	0x00000001
        /*0048*/ 	.word	0x00000001


	//----- nvinfo : EIATTR_CBANK_PARAM_SIZE
	.align		4
.L_17:
        /*004c*/ 	.byte	0x03, 0x19
        /*004e*/ 	.short	0x000c


	//----- nvinfo : EIATTR_PARAM_CBANK
	.align		4
        /*0050*/ 	.byte	0x04, 0x0a
        /*0052*/ 	.short	(.L_19 - .L_18)
	.align		4
.L_18:
        /*0054*/ 	.word	index@(.nv.constant0.triton_poi_fused__to_copy_8)
        /*0058*/ 	.short	0x0210
        /*005a*/ 	.short	0x000c


	//----- nvinfo : EIATTR_SW_WAR
	.align		4
.L_19:
        /*005c*/ 	.byte	0x04, 0x36
        /*005e*/ 	.short	(.L_21 - .L_20)
.L_20:
        /*0060*/ 	.word	0x00000008
.L_21:


//--------------------- .nv.callgraph             --------------------------
	.section	.nv.callgraph,"",@"SHT_CUDA_CALLGRAPH"
	.align	4
	.sectionentsize	8
	.align		4
        /*0000*/ 	.word	0x00000000
	.align		4
        /*0004*/ 	.word	0xffffffff
	.align		4
        /*0008*/ 	.word	0x00000000
	.align		4
        /*000c*/ 	.word	0xfffffffe
	.align		4
        /*0010*/ 	.word	0x00000000
	.align		4
        /*0014*/ 	.word	0xfffffffd
	.align		4
        /*0018*/ 	.word	0x00000000
	.align		4
        /*001c*/ 	.word	0xfffffffc


//--------------------- .text.triton_poi_fused__to_copy_8 --------------------------
	.section	.text.triton_poi_fused__to_copy_8,"ax",@progbits
	.align	128
        .global         triton_poi_fused__to_copy_8
        .type           triton_poi_fused__to_copy_8,@function
        .size           triton_poi_fused__to_copy_8,(.L_x_1 - triton_poi_fused__to_copy_8)
        .other          triton_poi_fused__to_copy_8,@"STO_CUDA_ENTRY STV_DEFAULT"
triton_poi_fused__to_copy_8:
.text.triton_poi_fused__to_copy_8:
[----:B------:R-:W0:Y:S02]  /*0000*/  LDC R1, c[0x0][0x28] ;  /* 0x00000a00ff017b82 */ /* 0x000e240000000800 */
[----:B------:R-:W1:Y:S01]  /*0010*/  S2R R6, SR_TID.X ;  /* 0x0000000000067919 */ /* 0x000e620000002100 */
[----:B------:R-:W2:Y:S01]  /*0020*/  LDC.64 R2, c[0x0][0x210] ;  /* 0x00008400ff027b82 */ /* 0x000ea20000000a00 */
[----:B------:R-:W3:Y:S01]  /*0030*/  S2R R5, SR_CTAID.X ;  /* 0x0000000000057919 */ /* 0x000ee20000002500 */
[C---:B-1----:R-:W-:Y:S02]  /*0040*/  LOP3.LUT R0, R6.reuse, 0x3, RZ, 0xc0, !PT ;  /* 0x0000000306007812 */ /* 0x042fe400078ec0ff */
[----:B------:R-:W-:-:S03]  /*0050*/  LOP3.LUT P0, RZ, R6, 0x1c, RZ, 0xc0, !PT ;  /* 0x0000001c06ff7812 */ /* 0x000fc6000780c0ff */
[----:B---3--:R-:W-:-:S04]  /*0060*/  IMAD R5, R5, 0x4, R0 ;  /* 0x0000000405057824 */ /* 0x008fc800078e0200 */
[C---:B--2---:R-:W-:Y:S01]  /*0070*/  IMAD.WIDE R2, R5.reuse, 0x8, R2 ;  /* 0x0000000805027825 */ /* 0x044fe200078e0202 */
[----:B------:R-:W-:Y:S02]  /*0080*/  I2FP.F32.S32 R0, R5 ;  /* 0x0000000500007245 */ /* 0x000fe40000201400 */
[----:B------:R-:W-:-:S03]  /*0090*/  ISETP.LT.AND P0, PT, R5, 0x4, !P0 ;  /* 0x000000040500780c */ /* 0x000fc60004701270 */
[----:B------:R-:W-:-:S05]  /*00a0*/  FMUL R0, R0, 0.3333333432674407959 ;  /* 0x3eaaaaab00007820 */ /* 0x000fca0000400000 */
[----:B------:R-:W-:-:S04]  /*00b0*/  FMNMX R0, RZ, R0, !PT ;  /* 0x00000000ff007209 */ /* 0x000fc80007800000 */
[----:B------:R-:W1:Y:S02]  /*00c0*/  F2I.TRUNC.NTZ R4, R0 ;  /* 0x0000000000047305 */ /* 0x000e64000020f100 */
[----:B-1----:R-:W-:Y:S01]  /*00d0*/  SHF.R.S32.HI R5, RZ, 0x1f, R4 ;  /* 0x0000001fff057819 */ /* 0x002fe20000011404 */
[----:B------:R-:W-:Y:S06]  /*00e0*/  @!P0 EXIT ;  /* 0x000000000000894d */ /* 0x000fec0003800000 */
[----:B------:R-:W-:Y:S02]  /*00f0*/  ULDC.64 UR4, c[0x0][0x208] ;  /* 0x0000820000047ab9 */ /* 0x000fe40000000a00 */
[----:B------:R-:W-:Y:S01]  /*0100*/  STG.E.64 desc[UR4][R2.64], R4 ;  /* 0x0000000402007986 */ /* 0x000fe2000c101b04 */
[----:B------:R-:W-:Y:S05]  /*0110*/  EXIT ;  /* 0x000000000000794d */ /* 0x000fea0003800000 */
.L_x_0:
[----:B------:R-:W-:-:S00]  /*0120*/  BRA `(.L_x_0) ;  /* 0xfffffffc00fc7947 */ /* 0x000fc0000383ffff */
[----:B------:R-:W-:-:S00]  /*0130*/  NOP ;  /* 0x0000000000007918 */ /* 0x000fc00000000000 */
        /* <DEDUP_REMOVED lines=12> */
.L_x_1:


//--------------------- .nv.constant0.triton_poi_fused__to_copy_8 --------------------------
	.section	.nv.constant0.triton_poi_fused__to_copy_8,"a",@progbits
	.sectionflags	@""
	.align	4
.nv.constant0.triton_poi_fused__to_copy_8:
	.zero		540
